	.headerflags	@"EF_CUDA_TEXMODE_UNIFIED EF_CUDA_64BIT_ADDRESS EF_CUDA_ACCELERATORS EF_CUDA_SM90 EF_CUDA_VIRTUAL_SM(EF_CUDA_SM90)"
	.elftype	@"ET_EXEC"


//--------------------- .nv.info                  --------------------------
	.section	.nv.info,"",@"SHT_CUDA_INFO"
	.align	4


	//----- nvinfo : EIATTR_REGCOUNT
	.align		4
        /*0000*/ 	.byte	0x04, 0x2f
        /*0002*/ 	.short	(.L_3 - .L_2)
	.align		4
.L_2:
        /*0004*/ 	.word	index@(triton_poi_fused__native_batch_norm_legit_no_training_add_relu_15)
        /*0008*/ 	.word	0x0000001a


	//----- nvinfo : EIATTR_MIN_STACK_SIZE
	.align		4
.L_3:
        /*000c*/ 	.byte	0x04, 0x12
        /*000e*/ 	.short	(.L_5 - .L_4)
	.align		4
.L_4:
        /*0010*/ 	.word	index@(triton_poi_fused__native_batch_norm_legit_no_training_add_relu_15)
        /*0014*/ 	.word	0x00000000


	//----- nvinfo : EIATTR_FRAME_SIZE
	.align		4
.L_5:
        /*0018*/ 	.byte	0x04, 0x11
        /*001a*/ 	.short	(.L_7 - .L_6)
	.align		4
.L_6:
        /*001c*/ 	.word	index@(triton_poi_fused__native_batch_norm_legit_no_training_add_relu_15)
        /*0020*/ 	.word	0x00000000


	//----- nvinfo : EIATTR_MIN_STACK_SIZE
	.align		4
.L_7:
        /*0024*/ 	.byte	0x04, 0x12
        /*0026*/ 	.short	(.L_9 - .L_8)
	.align		4
.L_8:
        /*0028*/ 	.word	index@(triton_poi_fused__native_batch_norm_legit_no_training_add_relu_15)
        /*002c*/ 	.word	0x00000000
.L_9:


//--------------------- .nv.info.triton_poi_fused__native_batch_norm_legit_no_training_add_relu_15 --------------------------
	.section	.nv.info.triton_poi_fused__native_batch_norm_legit_no_training_add_relu_15,"",@"SHT_CUDA_INFO"
	.sectionflags	@""
	.align	4


	//----- nvinfo : EIATTR_CUDA_API_VERSION
	.align		4
        /*0000*/ 	.byte	0x04, 0x37
        /*0002*/ 	.short	(.L_11 - .L_10)
.L_10:
        /*0004*/ 	.word	0x0000007c


	//----- nvinfo : EIATTR_KPARAM_INFO
	.align		4
.L_11:
        /*0008*/ 	.byte	0x04, 0x17
        /*000a*/ 	.short	(.L_13 - .L_12)
.L_12:
        /*000c*/ 	.word	0x00000000
        /*0010*/ 	.short	0x0007
        /*0012*/ 	.short	0x0038
        /*0014*/ 	.byte	0x00, 0xf0, 0x11, 0x00


	//----- nvinfo : EIATTR_KPARAM_INFO
	.align		4
.L_13:
        /*0018*/ 	.byte	0x04, 0x17
        /*001a*/ 	.short	(.L_15 - .L_14)
.L_14:
        /*001c*/ 	.word	0x00000000
        /*0020*/ 	.short	0x0006
        /*0022*/ 	.short	0x0030
        /*0024*/ 	.byte	0x00, 0xf4, 0x21, 0x00


	//----- nvinfo : EIATTR_KPARAM_INFO
	.align		4
.L_15:
        /*0028*/ 	.byte	0x04, 0x17
        /*002a*/ 	.short	(.L_17 - .L_16)
.L_16:
        /*002c*/ 	.word	0x00000000
        /*0030*/ 	.short	0x0005
        /*0032*/ 	.short	0x0028
        /*0034*/ 	.byte	0x00, 0xf4, 0x21, 0x00


	//----- nvinfo : EIATTR_KPARAM_INFO
	.align		4
.L_17:
        /*0038*/ 	.byte	0x04, 0x17
        /*003a*/ 	.short	(.L_19 - .L_18)
.L_18:
        /*003c*/ 	.word	0x00000000
        /*0040*/ 	.short	0x0004
        /*0042*/ 	.short	0x0020
        /*0044*/ 	.byte	0x00, 0xf4, 0x21, 0x00


	//----- nvinfo : EIATTR_KPARAM_INFO
	.align		4
.L_19:
        /*0048*/ 	.byte	0x04, 0x17
        /*004a*/ 	.short	(.L_21 - .L_20)
.L_20:
        /*004c*/ 	.word	0x00000000
        /*0050*/ 	.short	0x0003
        /*0052*/ 	.short	0x0018
        /*0054*/ 	.byte	0x00, 0xf4, 0x21, 0x00


	//----- nvinfo : EIATTR_KPARAM_INFO
	.align		4
.L_21:
        /*0058*/ 	.byte	0x04, 0x17
        /*005a*/ 	.short	(.L_23 - .L_22)
.L_22:
        /*005c*/ 	.word	0x00000000
        /*0060*/ 	.short	0x0002
        /*0062*/ 	.short	0x0010
        /*0064*/ 	.byte	0x00, 0xf4, 0x21, 0x00


	//----- nvinfo : EIATTR_KPARAM_INFO
	.align		4
.L_23:
        /*0068*/ 	.byte	0x04, 0x17
        /*006a*/ 	.short	(.L_25 - .L_24)
.L_24:
        /*006c*/ 	.word	0x00000000
        /*0070*/ 	.short	0x0001
        /*0072*/ 	.short	0x0008
        /*0074*/ 	.byte	0x00, 0xf4, 0x21, 0x00


	//----- nvinfo : EIATTR_KPARAM_INFO
	.align		4
.L_25:
        /*0078*/ 	.byte	0x04, 0x17
        /*007a*/ 	.short	(.L_27 - .L_26)
.L_26:
        /*007c*/ 	.word	0x00000000
        /*0080*/ 	.short	0x0000
        /*0082*/ 	.short	0x0000
        /*0084*/ 	.byte	0x00, 0xf4, 0x21, 0x00


	//----- nvinfo : EIATTR_SPARSE_MMA_MASK
	.align		4
.L_27:
        /*0088*/ 	.byte	0x03, 0x50
        /*008a*/ 	.short	0x0000


	//----- nvinfo : EIATTR_MAXREG_COUNT
	.align		4
        /*008c*/ 	.byte	0x03, 0x1b
        /*008e*/ 	.short	0x00ff


	//----- nvinfo : EIATTR_EXIT_INSTR_OFFSETS
	.align		4
        /*0090*/ 	.byte	0x04, 0x1c
        /*0092*/ 	.short	(.L_29 - .L_28)


	//   ....[0]....
.L_28:
        /*0094*/ 	.word	0x00000500


	//   ....[1]....
        /*0098*/ 	.word	0x00000520


	//----- nvinfo : EIATTR_REQNTID
	.align		4
.L_29:
        /*009c*/ 	.byte	0x04, 0x10
        /*009e*/ 	.short	(.L_31 - .L_30)
.L_30:
        /*00a0*/ 	.word	0x00000080
        /*00a4*/ 	.word	0x00000001
        /*00a8*/ 	.word	0x00000001


	//----- nvinfo : EIATTR_CBANK_PARAM_SIZE
	.align		4
.L_31:
        /*00ac*/ 	.byte	0x03, 0x19
        /*00ae*/ 	.short	0x003c


	//----- nvinfo : EIATTR_PARAM_CBANK
	.align		4
        /*00b0*/ 	.byte	0x04, 0x0a
        /*00b2*/ 	.short	(.L_33 - .L_32)
	.align		4
.L_32:
        /*00b4*/ 	.word	index@(.nv.constant0.triton_poi_fused__native_batch_norm_legit_no_training_add_relu_15)
        /*00b8*/ 	.short	0x0210
        /*00ba*/ 	.short	0x003c


	//----- nvinfo : EIATTR_SW_WAR
	.align		4
.L_33:
        /*00bc*/ 	.byte	0x04, 0x36
        /*00be*/ 	.short	(.L_35 - .L_34)
.L_34:
        /*00c0*/ 	.word	0x00000008
.L_35:


//--------------------- .nv.callgraph             --------------------------
	.section	.nv.callgraph,"",@"SHT_CUDA_CALLGRAPH"
	.align	4
	.sectionentsize	8
	.align		4
        /*0000*/ 	.word	0x00000000
	.align		4
        /*0004*/ 	.word	0xffffffff
	.align		4
        /*0008*/ 	.word	0x00000000
	.align		4
        /*000c*/ 	.word	0xfffffffe
	.align		4
        /*0010*/ 	.word	0x00000000
	.align		4
        /*0014*/ 	.word	0xfffffffd
	.align		4
        /*0018*/ 	.word	0x00000000
	.align		4
        /*001c*/ 	.word	0xfffffffc


//--------------------- .nv.constant4             --------------------------
	.section	.nv.constant4,"a",@progbits
	.align	8
	.align		8
.nv.constant4:
        /*0000*/ 	.dword	_$_str
	.align		8
        /*0008*/ 	.dword	_$_str_$_2


//--------------------- .text.triton_poi_fused__native_batch_norm_legit_no_training_add_relu_15 --------------------------
	.section	.text.triton_poi_fused__native_batch_norm_legit_no_training_add_relu_15,"ax",@progbits
	.align	128
        .global         triton_poi_fused__native_batch_norm_legit_no_training_add_relu_15
        .type           triton_poi_fused__native_batch_norm_legit_no_training_add_relu_15,@function
        .size           triton_poi_fused__native_batch_norm_legit_no_training_add_relu_15,(.L_x_1 - triton_poi_fused__native_batch_norm_legit_no_training_add_relu_15)
        .other          triton_poi_fused__native_batch_norm_legit_no_training_add_relu_15,@"STO_CUDA_ENTRY STV_DEFAULT"
triton_poi_fused__native_batch_norm_legit_no_training_add_relu_15:
.text.triton_poi_fused__native_batch_norm_legit_no_training_add_relu_15:
[----:B------:R-:W0:Y:S01]  /*0000*/  LDC R1, c[0x0][0x28] ;  /* 0x00000a00ff017b82 */ /* 0x000e220000000800 */
[----:B------:R-:W1:Y:S07]  /*0010*/  S2R R0, SR_TID.X ;  /* 0x0000000000007919 */ /* 0x000e6e0000002100 */
[----:B------:R-:W2:Y:S01]  /*0020*/  LDC.64 R4, c[0x0][0x220] ;  /* 0x00008800ff047b82 */ /* 0x000ea20000000a00 */
[----:B------:R-:W-:Y:S01]  /*0030*/  HFMA2.MMA R12, -RZ, RZ, 0, 0 ;  /* 0x00000000ff0c7435 */ /* 0x000fe200000001ff */
[----:B------:R-:W-:Y:S01]  /*0040*/  ULDC.64 UR4, c[0x0][0x208] ;  /* 0x0000820000047ab9 */ /* 0x000fe20000000a00 */
[----:B------:R-:W3:Y:S05]  /*0050*/  S2R R13, SR_CTAID.X ;  /* 0x00000000000d7919 */ /* 0x000eea0000002500 */
[----:B------:R-:W4:Y:S08]  /*0060*/  LDC.64 R22, c[0x0][0x218] ;  /* 0x00008600ff167b82 */ /* 0x000f300000000a00 */
[----:B------:R-:W5:Y:S08]  /*0070*/  LDC.64 R20, c[0x0][0x210] ;  /* 0x00008400ff147b82 */ /* 0x000f700000000a00 */
[----:B------:R-:W2:Y:S01]  /*0080*/  LDC.64 R8, c[0x0][0x228] ;  /* 0x00008a00ff087b82 */ /* 0x000ea20000000a00 */
[----:B-1----:R-:W-:-:S07]  /*0090*/  SHF.L.U32 R0, R0, 0x1, RZ ;  /* 0x0000000100007819 */ /* 0x002fce00000006ff */
[----:B------:R-:W1:Y:S01]  /*00a0*/  LDC.64 R10, c[0x0][0x230] ;  /* 0x00008c00ff0a7b82 */ /* 0x000e620000000a00 */
[----:B---3--:R-:W-:Y:S02]  /*00b0*/  SHF.R.S32.HI R2, RZ, 0x17, R13 ;  /* 0x00000017ff027819 */ /* 0x008fe4000001140d */
[----:B------:R-:W-:Y:S02]  /*00c0*/  LOP3.LUT R0, R0, 0xfe, RZ, 0xc0, !PT ;  /* 0x000000fe00007812 */ /* 0x000fe400078ec0ff */
[----:B------:R-:W-:-:S03]  /*00d0*/  SGXT R2, R2, 0x1 ;  /* 0x000000010202781a */ /* 0x000fc60000000200 */
[----:B------:R-:W3:Y:S01]  /*00e0*/  LDC.64 R6, c[0x0][0x238] ;  /* 0x00008e00ff067b82 */ /* 0x000ee20000000a00 */
[----:B------:R-:W-:-:S04]  /*00f0*/  LEA R13, R13, R0, 0x8 ;  /* 0x000000000d0d7211 */ /* 0x000fc800078e40ff */
[----:B------:R-:W-:Y:S02]  /*0100*/  LEA.HI R2, R2, R13, RZ, 0x4 ;  /* 0x0000000d02027211 */ /* 0x000fe400078f20ff */
[----:B------:R-:W-:Y:S02]  /*0110*/  ISETP.GE.AND P0, PT, R13, 0x1200, PT ;  /* 0x000012000d00780c */ /* 0x000fe40003f06270 */
[----:B------:R-:W-:-:S05]  /*0120*/  SHF.R.S32.HI R2, RZ, 0x4, R2 ;  /* 0x00000004ff027819 */ /* 0x000fca0000011402 */
[----:B------:R-:W-:-:S05]  /*0130*/  IMAD.HI R0, R2, 0x38e38e39, RZ ;  /* 0x38e38e3902007827 */ /* 0x000fca00078e02ff */
[----:B------:R-:W-:-:S04]  /*0140*/  SHF.R.U32.HI R3, RZ, 0x1f, R0 ;  /* 0x0000001fff037819 */ /* 0x000fc80000011600 */
[----:B------:R-:W-:Y:S02]  /*0150*/  LEA.HI.SX32 R3, R0, R3, 0x1c ;  /* 0x0000000300037211 */ /* 0x000fe400078fe2ff */
[----:B------:R-:W-:-:S03]  /*0160*/  MOV R0, RZ ;  /* 0x000000ff00007202 */ /* 0x000fc60000000f00 */
[----:B------:R-:W-:-:S04]  /*0170*/  IMAD R17, R3, -0x48, R2 ;  /* 0xffffffb803117824 */ /* 0x000fc800078e0202 */
[----:B--2---:R-:W-:-:S05]  /*0180*/  IMAD.WIDE R4, R17, 0x4, R4 ;  /* 0x0000000411047825 */ /* 0x004fca00078e0204 */
[----:B------:R-:W2:Y:S04]  /*0190*/  @!P0 LDG.E.EL R12, desc[UR4][R4.64] ;  /* 0x00000004040c8981 */ /* 0x000ea8000c2e1900 */
[----:B------:R1:W2:Y:S01]  /*01a0*/  @!P0 LDG.E.EL R0, desc[UR4][R4.64] ;  /* 0x0000000404008981 */ /* 0x0002a2000c2e1900 */
[----:B------:R-:W-:Y:S02]  /*01b0*/  CS2R R14, SRZ ;  /* 0x00000000000e7805 */ /* 0x000fe4000001ff00 */
[----:B------:R-:W-:Y:S01]  /*01c0*/  CS2R R2, SRZ ;  /* 0x0000000000027805 */ /* 0x000fe2000001ff00 */
[----:B----4-:R-:W-:-:S04]  /*01d0*/  IMAD.WIDE R22, R17, 0x4, R22 ;  /* 0x0000000411167825 */ /* 0x010fc800078e0216 */
[----:B-----5:R-:W-:Y:S01]  /*01e0*/  IMAD.WIDE R20, R13, 0x4, R20 ;  /* 0x000000040d147825 */ /* 0x020fe200078e0214 */
[----:B------:R-:W4:Y:S01]  /*01f0*/  @!P0 LDG.E.EL R14, desc[UR4][R22.64] ;  /* 0x00000004160e8981 */ /* 0x000f22000c2e1900 */
[----:B------:R-:W-:Y:S02]  /*0200*/  CS2R R18, SRZ ;  /* 0x0000000000127805 */ /* 0x000fe4000001ff00 */
[C---:B01----:R-:W-:Y:S01]  /*0210*/  IMAD.WIDE R4, R17.reuse, 0x4, R8 ;  /* 0x0000000411047825 */ /* 0x043fe200078e0208 */
[----:B------:R-:W4:Y:S03]  /*0220*/  @!P0 LDG.E.64 R2, desc[UR4][R20.64] ;  /* 0x0000000414028981 */ /* 0x000f26000c1e1b00 */
[----:B------:R-:W-:Y:S01]  /*0230*/  IMAD.WIDE R10, R17, 0x4, R10 ;  /* 0x00000004110a7825 */ /* 0x000fe200078e020a */
[----:B------:R-:W-:Y:S01]  /*0240*/  CS2R R16, SRZ ;  /* 0x0000000000107805 */ /* 0x000fe2000001ff00 */
[----:B------:R-:W5:Y:S01]  /*0250*/  @!P0 LDG.E.EL R15, desc[UR4][R22.64] ;  /* 0x00000004160f8981 */ /* 0x000f62000c2e1900 */
[----:B------:R-:W-:Y:S01]  /*0260*/  CS2R R8, SRZ ;  /* 0x0000000000087805 */ /* 0x000fe2000001ff00 */
[----:B---3--:R-:W-:-:S02]  /*0270*/  IMAD.WIDE R6, R13, 0x4, R6 ;  /* 0x000000040d067825 */ /* 0x008fc400078e0206 */
[----:B------:R-:W3:Y:S04]  /*0280*/  @!P0 LDG.E.EL R18, desc[UR4][R4.64] ;  /* 0x0000000404128981 */ /* 0x000ee8000c2e1900 */
[----:B------:R-:W3:Y:S04]  /*0290*/  @!P0 LDG.E.EL R17, desc[UR4][R10.64] ;  /* 0x000000040a118981 */ /* 0x000ee8000c2e1900 */
[----:B------:R0:W3:Y:S04]  /*02a0*/  @!P0 LDG.E.EL R19, desc[UR4][R4.64] ;  /* 0x0000000404138981 */ /* 0x0000e8000c2e1900 */
[----:B------:R-:W3:Y:S04]  /*02b0*/  @!P0 LDG.E.EL R16, desc[UR4][R10.64] ;  /* 0x000000040a108981 */ /* 0x000ee8000c2e1900 */
[----:B------:R1:W3:Y:S01]  /*02c0*/  @!P0 LDG.E.64 R8, desc[UR4][R6.64] ;  /* 0x0000000406088981 */ /* 0x0002e2000c1e1b00 */
[----:B0-----:R-:W0:Y:S01]  /*02d0*/  LDC.64 R4, c[0x0][0x240] ;  /* 0x00009000ff047b82 */ /* 0x001e220000000a00 */
[----:B-1----:R-:W-:Y:S01]  /*02e0*/  HFMA2.MMA R7, -RZ, RZ, 1.625, 0 ;  /* 0x3e800000ff077435 */ /* 0x002fe200000001ff */
[----:B0-----:R-:W-:-:S04]  /*02f0*/  IMAD.WIDE R4, R13, 0x4, R4 ;  /* 0x000000040d047825 */ /* 0x001fc800078e0204 */
[----:B--2---:R-:W-:Y:S01]  /*0300*/  FADD R12, R12, 9.9999997473787516356e-06 ;  /* 0x3727c5ac0c0c7421 */ /* 0x004fe20000000000 */
[----:B------:R-:W-:-:S03]  /*0310*/  FADD R0, R0, 9.9999997473787516356e-06 ;  /* 0x3727c5ac00007421 */ /* 0x000fc60000000000 */
[----:B------:R-:W0:Y:S08]  /*0320*/  MUFU.SQRT R21, R12 ;  /* 0x0000000c00157308 */ /* 0x000e300000002000 */
[----:B------:R-:W1:Y:S01]  /*0330*/  MUFU.SQRT R20, R0 ;  /* 0x0000000000147308 */ /* 0x000e620000002000 */
[C---:B0-----:R-:W-:Y:S02]  /*0340*/  FSETP.GT.AND P2, PT, R21.reuse, 8.50705917302346158658e+37, PT ;  /* 0x7e8000001500780b */ /* 0x041fe40003f44000 */
[----:B------:R-:W-:-:S02]  /*0350*/  FSETP.GEU.AND P4, PT, R21, 1.175494350822287508e-38, PT ;  /* 0x008000001500780b */ /* 0x000fc40003f8e000 */
[C---:B-1----:R-:W-:Y:S02]  /*0360*/  FSETP.GT.AND P1, PT, R20.reuse, 8.50705917302346158658e+37, PT ;  /* 0x7e8000001400780b */ /* 0x042fe40003f24000 */
[----:B------:R-:W-:-:S07]  /*0370*/  FSETP.GEU.AND P3, PT, R20, 1.175494350822287508e-38, PT ;  /* 0x008000001400780b */ /* 0x000fce0003f6e000 */
[----:B------:R-:W-:-:S04]  /*0380*/  @P2 FMUL R21, R21, 0.25 ;  /* 0x3e80000015152820 */ /* 0x000fc80000400000 */
[----:B------:R-:W-:Y:S01]  /*0390*/  @!P4 FMUL R21, R21, 16777216 ;  /* 0x4b8000001515c820 */ /* 0x000fe20000400000 */
[----:B------:R-:W-:-:S04]  /*03a0*/  @P1 FMUL R20, R20, 0.25 ;  /* 0x3e80000014141820 */ /* 0x000fc80000400000 */
[----:B------:R-:W-:Y:S01]  /*03b0*/  @!P3 FMUL R20, R20, 16777216 ;  /* 0x4b8000001414b820 */ /* 0x000fe20000400000 */
[----:B------:R-:W0:Y:S01]  /*03c0*/  MUFU.RCP R21, R21 ;  /* 0x0000001500157308 */ /* 0x000e220000001000 */
[----:B------:R-:W-:-:S07]  /*03d0*/  FSEL R0, R7, 1, P2 ;  /* 0x3f80000007007808 */ /* 0x000fce0001000000 */
[----:B------:R-:W1:Y:S01]  /*03e0*/  MUFU.RCP R20, R20 ;  /* 0x0000001400147308 */ /* 0x000e620000001000 */
[----:B------:R-:W-:Y:S01]  /*03f0*/  FSEL R7, R7, 1, P1 ;  /* 0x3f80000007077808 */ /* 0x000fe20000800000 */
[----:B------:R-:W-:Y:S01]  /*0400*/  @!P4 FMUL R0, R0, 16777216 ;  /* 0x4b8000000000c820 */ /* 0x000fe20000400000 */
[----:B----4-:R-:W-:-:S03]  /*0410*/  FADD R3, -R14, R3 ;  /* 0x000000030e037221 */ /* 0x010fc60000000100 */
[----:B------:R-:W-:Y:S01]  /*0420*/  @!P3 FMUL R7, R7, 16777216 ;  /* 0x4b8000000707b820 */ /* 0x000fe20000400000 */
[----:B0-----:R-:W-:Y:S01]  /*0430*/  FMUL R0, R21, R0 ;  /* 0x0000000015007220 */ /* 0x001fe20000400000 */
[----:B-----5:R-:W-:-:S03]  /*0440*/  FADD R2, -R15, R2 ;  /* 0x000000020f027221 */ /* 0x020fc60000000100 */
[----:B------:R-:W-:Y:S01]  /*0450*/  FMUL R0, R3, R0 ;  /* 0x0000000003007220 */ /* 0x000fe20000400000 */
[----:B-1----:R-:W-:-:S03]  /*0460*/  FMUL R7, R20, R7 ;  /* 0x0000000714077220 */ /* 0x002fc60000400000 */
[----:B---3--:R-:W-:Y:S01]  /*0470*/  FFMA R0, R0, R18, R17 ;  /* 0x0000001200007223 */ /* 0x008fe20000000011 */
[----:B------:R-:W-:-:S04]  /*0480*/  FMUL R7, R2, R7 ;  /* 0x0000000702077220 */ /* 0x000fc80000400000 */
[C---:B------:R-:W-:Y:S01]  /*0490*/  FSETP.GEU.AND P2, PT, R0.reuse, -R9, PT ;  /* 0x800000090000720b */ /* 0x040fe20003f4e000 */
[----:B------:R-:W-:Y:S01]  /*04a0*/  FFMA R7, R7, R19, R16 ;  /* 0x0000001307077223 */ /* 0x000fe20000000010 */
[----:B------:R-:W-:-:S03]  /*04b0*/  FADD R9, R0, R9 ;  /* 0x0000000900097221 */ /* 0x000fc60000000000 */
[C---:B------:R-:W-:Y:S01]  /*04c0*/  FADD R0, R7.reuse, R8 ;  /* 0x0000000807007221 */ /* 0x040fe20000000000 */
[----:B------:R-:W-:Y:S02]  /*04d0*/  FSETP.GEU.AND P1, PT, R7, -R8, PT ;  /* 0x800000080700720b */ /* 0x000fe40003f2e000 */
[----:B------:R-:W-:Y:S02]  /*04e0*/  FSEL R9, R9, RZ, P2 ;  /* 0x000000ff09097208 */ /* 0x000fe40001000000 */
[----:B------:R-:W-:Y:S01]  /*04f0*/  FSEL R8, R0, RZ, P1 ;  /* 0x000000ff00087208 */ /* 0x000fe20000800000 */
[----:B------:R-:W-:Y:S08]  /*0500*/  @P0 EXIT ;  /* 0x000000000000094d */ /* 0x000ff00003800000 */
[----:B------:R-:W-:Y:S01]  /*0510*/  STG.E.64 desc[UR4][R4.64], R8 ;  /* 0x0000000804007986 */ /* 0x000fe2000c101b04 */
[----:B------:R-:W-:Y:S05]  /*0520*/  EXIT ;  /* 0x000000000000794d */ /* 0x000fea0003800000 */
.L_x_0:
[----:B------:R-:W-:-:S00]  /*0530*/  BRA `(.L_x_0) ;  /* 0xfffffffc00fc7947 */ /* 0x000fc0000383ffff */
[----:B------:R-:W-:-:S00]  /*0540*/  NOP ;  /* 0x0000000000007918 */ /* 0x000fc00000000000 */
        /* <DEDUP_REMOVED lines=11> */
.L_x_1:


//--------------------- .nv.global.init           --------------------------
	.section	.nv.global.init,"aw",@progbits
.nv.global.init:
	.type		_$_str,@object
	.size		_$_str,(_$_str_$_2 - _$_str)
_$_str:
        /*0000*/ 	.byte	0x5f, 0x5f, 0x43, 0x55, 0x44, 0x41, 0x5f, 0x46, 0x54, 0x5a, 0x00
	.type		_$_str_$_2,@object
	.size		_$_str_$_2,(.L_1 - _$_str_$_2)
_$_str_$_2:
        /*000b*/ 	.byte	0x5f, 0x5f, 0x43, 0x55, 0x44, 0x41, 0x5f, 0x50, 0x52, 0x45, 0x43, 0x5f, 0x53, 0x51, 0x52, 0x54
        /*001b*/ 	.byte	0x00
.L_1:


//--------------------- .nv.constant0.triton_poi_fused__native_batch_norm_legit_no_training_add_relu_15 --------------------------
	.section	.nv.constant0.triton_poi_fused__native_batch_norm_legit_no_training_add_relu_15,"a",@progbits
	.sectionflags	@""
	.align	4
.nv.constant0.triton_poi_fused__native_batch_norm_legit_no_training_add_relu_15:
	.zero		588
